	.headerflags	@"EF_CUDA_TEXMODE_UNIFIED EF_CUDA_64BIT_ADDRESS EF_CUDA_ACCELERATORS EF_CUDA_SM90 EF_CUDA_VIRTUAL_SM(EF_CUDA_SM90)"
	.elftype	@"ET_EXEC"


//--------------------- .nv.info                  --------------------------
	.section	.nv.info,"",@"SHT_CUDA_INFO"
	.align	4


	//----- nvinfo : EIATTR_REGCOUNT
	.align		4
        /*0000*/ 	.byte	0x04, 0x2f
        /*0002*/ 	.short	(.L_1 - .L_0)
	.align		4
.L_0:
        /*0004*/ 	.word	index@(triton_poi_fused_13)
        /*0008*/ 	.word	0x0000001e


	//----- nvinfo : EIATTR_MIN_STACK_SIZE
	.align		4
.L_1:
        /*000c*/ 	.byte	0x04, 0x12
        /*000e*/ 	.short	(.L_3 - .L_2)
	.align		4
.L_2:
        /*0010*/ 	.word	index@(triton_poi_fused_13)
        /*0014*/ 	.word	0x00000000


	//----- nvinfo : EIATTR_FRAME_SIZE
	.align		4
.L_3:
        /*0018*/ 	.byte	0x04, 0x11
        /*001a*/ 	.short	(.L_5 - .L_4)
	.align		4
.L_4:
        /*001c*/ 	.word	index@(triton_poi_fused_13)
        /*0020*/ 	.word	0x00000000


	//----- nvinfo : EIATTR_MIN_STACK_SIZE
	.align		4
.L_5:
        /*0024*/ 	.byte	0x04, 0x12
        /*0026*/ 	.short	(.L_7 - .L_6)
	.align		4
.L_6:
        /*0028*/ 	.word	index@(triton_poi_fused_13)
        /*002c*/ 	.word	0x00000000
.L_7:


//--------------------- .nv.info.triton_poi_fused_13 --------------------------
	.section	.nv.info.triton_poi_fused_13,"",@"SHT_CUDA_INFO"
	.sectionflags	@""
	.align	4


	//----- nvinfo : EIATTR_CUDA_API_VERSION
	.align		4
        /*0000*/ 	.byte	0x04, 0x37
        /*0002*/ 	.short	(.L_9 - .L_8)
.L_8:
        /*0004*/ 	.word	0x0000007c


	//----- nvinfo : EIATTR_KPARAM_INFO
	.align		4
.L_9:
        /*0008*/ 	.byte	0x04, 0x17
        /*000a*/ 	.short	(.L_11 - .L_10)
.L_10:
        /*000c*/ 	.word	0x00000000
        /*0010*/ 	.short	0x0003
        /*0012*/ 	.short	0x0014
        /*0014*/ 	.byte	0x00, 0xf0, 0x11, 0x00


	//----- nvinfo : EIATTR_KPARAM_INFO
	.align		4
.L_11:
        /*0018*/ 	.byte	0x04, 0x17
        /*001a*/ 	.short	(.L_13 - .L_12)
.L_12:
        /*001c*/ 	.word	0x00000000
        /*0020*/ 	.short	0x0002
        /*0022*/ 	.short	0x0010
        /*0024*/ 	.byte	0x00, 0xf0, 0x11, 0x00


	//----- nvinfo : EIATTR_KPARAM_INFO
	.align		4
.L_13:
        /*0028*/ 	.byte	0x04, 0x17
        /*002a*/ 	.short	(.L_15 - .L_14)
.L_14:
        /*002c*/ 	.word	0x00000000
        /*0030*/ 	.short	0x0001
        /*0032*/ 	.short	0x0008
        /*0034*/ 	.byte	0x00, 0xf4, 0x21, 0x00


	//----- nvinfo : EIATTR_KPARAM_INFO
	.align		4
.L_15:
        /*0038*/ 	.byte	0x04, 0x17
        /*003a*/ 	.short	(.L_17 - .L_16)
.L_16:
        /*003c*/ 	.word	0x00000000
        /*0040*/ 	.short	0x0000
        /*0042*/ 	.short	0x0000
        /*0044*/ 	.byte	0x00, 0xf4, 0x21, 0x00


	//----- nvinfo : EIATTR_SPARSE_MMA_MASK
	.align		4
.L_17:
        /*0048*/ 	.byte	0x03, 0x50
        /*004a*/ 	.short	0x0000


	//----- nvinfo : EIATTR_MAXREG_COUNT
	.align		4
        /*004c*/ 	.byte	0x03, 0x1b
        /*004e*/ 	.short	0x00ff


	//----- nvinfo : EIATTR_EXIT_INSTR_OFFSETS
	.align		4
        /*0050*/ 	.byte	0x04, 0x1c
        /*0052*/ 	.short	(.L_19 - .L_18)


	//   ....[0]....
.L_18:
        /*0054*/ 	.word	0x00000660


	//   ....[1]....
        /*0058*/ 	.word	0x000006b0


	//----- nvinfo : EIATTR_REQNTID
	.align		4
.L_19:
        /*005c*/ 	.byte	0x04, 0x10
        /*005e*/ 	.short	(.L_21 - .L_20)
.L_20:
        /*0060*/ 	.word	0x00000080
        /*0064*/ 	.word	0x00000001
        /*0068*/ 	.word	0x00000001


	//----- nvinfo : EIATTR_CBANK_PARAM_SIZE
	.align		4
.L_21:
        /*006c*/ 	.byte	0x03, 0x19
        /*006e*/ 	.short	0x0018


	//----- nvinfo : EIATTR_PARAM_CBANK
	.align		4
        /*0070*/ 	.byte	0x04, 0x0a
        /*0072*/ 	.short	(.L_23 - .L_22)
	.align		4
.L_22:
        /*0074*/ 	.word	index@(.nv.constant0.triton_poi_fused_13)
        /*0078*/ 	.short	0x0210
        /*007a*/ 	.short	0x0018


	//----- nvinfo : EIATTR_SW_WAR
	.align		4
.L_23:
        /*007c*/ 	.byte	0x04, 0x36
        /*007e*/ 	.short	(.L_25 - .L_24)
.L_24:
        /*0080*/ 	.word	0x00000008
.L_25:


//--------------------- .nv.callgraph             --------------------------
	.section	.nv.callgraph,"",@"SHT_CUDA_CALLGRAPH"
	.align	4
	.sectionentsize	8
	.align		4
        /*0000*/ 	.word	0x00000000
	.align		4
        /*0004*/ 	.word	0xffffffff
	.align		4
        /*0008*/ 	.word	0x00000000
	.align		4
        /*000c*/ 	.word	0xfffffffe
	.align		4
        /*0010*/ 	.word	0x00000000
	.align		4
        /*0014*/ 	.word	0xfffffffd
	.align		4
        /*0018*/ 	.word	0x00000000
	.align		4
        /*001c*/ 	.word	0xfffffffc


//--------------------- .text.triton_poi_fused_13 --------------------------
	.section	.text.triton_poi_fused_13,"ax",@progbits
	.sectionflags	@"SHF_BARRIERS=1"
	.align	128
        .global         triton_poi_fused_13
        .type           triton_poi_fused_13,@function
        .size           triton_poi_fused_13,(.L_x_1 - triton_poi_fused_13)
        .other          triton_poi_fused_13,@"STO_CUDA_ENTRY STV_DEFAULT"
triton_poi_fused_13:
.text.triton_poi_fused_13:
[----:B------:R-:W0:Y:S01]  /*0000*/  LDC R1, c[0x0][0x28] ;  /* 0x00000a00ff017b82 */ /* 0x000e220000000800 */
[----:B------:R-:W1:Y:S07]  /*0010*/  S2R R17, SR_CTAID.X ;  /* 0x0000000000117919 */ /* 0x000e6e0000002500 */
[----:B------:R-:W2:Y:S01]  /*0020*/  LDC.64 R14, c[0x0][0x210] ;  /* 0x00008400ff0e7b82 */ /* 0x000ea20000000a00 */
[----:B------:R-:W-:Y:S01]  /*0030*/  IMAD.MOV.U32 R18, RZ, RZ, RZ ;  /* 0x000000ffff127224 */ /* 0x000fe200078e00ff */
[----:B------:R-:W-:Y:S01]  /*0040*/  ULDC.64 UR6, c[0x0][0x208] ;  /* 0x0000820000067ab9 */ /* 0x000fe20000000a00 */
[----:B------:R-:W3:Y:S01]  /*0050*/  S2R R0, SR_TID.X ;  /* 0x0000000000007919 */ /* 0x000ee20000002100 */
[----:B------:R-:W4:Y:S01]  /*0060*/  S2R R16, SR_CTAID.Y ;  /* 0x0000000000107919 */ /* 0x000f220000002600 */
[----:B-1----:R-:W-:Y:S01]  /*0070*/  IMAD.SHL.U32 R17, R17, 0x10, RZ ;  /* 0x0000001011117824 */ /* 0x002fe200078e00ff */
[----:B---3--:R-:W-:-:S04]  /*0080*/  SHF.R.U32.HI R19, RZ, 0x4, R0 ;  /* 0x00000004ff137819 */ /* 0x008fc80000011600 */
[----:B------:R-:W-:Y:S01]  /*0090*/  LOP3.LUT R4, R17, 0xf, R0, 0xf8, !PT ;  /* 0x0000000f11047812 */ /* 0x000fe200078ef800 */
[----:B----4-:R-:W-:Y:S01]  /*00a0*/  IMAD.SHL.U32 R16, R16, 0x40, RZ ;  /* 0x0000004010107824 */ /* 0x010fe200078e00ff */
[----:B------:R-:W-:Y:S02]  /*00b0*/  SGXT.U32 R19, R19, 0x3 ;  /* 0x000000031313781a */ /* 0x000fe40000000000 */
[----:B------:R-:W-:Y:S02]  /*00c0*/  ISETP.GE.AND P0, PT, R4, 0x9, PT ;  /* 0x000000090400780c */ /* 0x000fe40003f06270 */
[----:B------:R-:W-:Y:S02]  /*00d0*/  LOP3.LUT R3, R16, 0x8, R19, 0xfe, !PT ;  /* 0x0000000810037812 */ /* 0x000fe400078efe13 */
[----:B------:R-:W-:Y:S02]  /*00e0*/  LOP3.LUT R2, R16, R19, RZ, 0xfc, !PT ;  /* 0x0000001310027212 */ /* 0x000fe400078efcff */
[C---:B------:R-:W-:Y:S01]  /*00f0*/  ISETP.LT.AND P2, PT, R3.reuse, 0x300, !P0 ;  /* 0x000003000300780c */ /* 0x040fe20004741270 */
[--C-:B------:R-:W-:Y:S01]  /*0100*/  IMAD R3, R3, 0x9, R4.reuse ;  /* 0x0000000903037824 */ /* 0x100fe200078e0204 */
[----:B------:R-:W-:Y:S01]  /*0110*/  LOP3.LUT R6, R16, 0x10, R19, 0xfe, !PT ;  /* 0x0000001010067812 */ /* 0x000fe200078efe13 */
[----:B------:R-:W-:Y:S01]  /*0120*/  IMAD R5, R2, 0x9, R4 ;  /* 0x0000000902057824 */ /* 0x000fe200078e0204 */
[----:B------:R-:W-:-:S02]  /*0130*/  LOP3.LUT R7, R16, 0x18, R19, 0xfe, !PT ;  /* 0x0000001810077812 */ /* 0x000fc400078efe13 */
[----:B------:R-:W-:Y:S01]  /*0140*/  ISETP.LT.AND P1, PT, R2, 0x300, !P0 ;  /* 0x000003000200780c */ /* 0x000fe20004721270 */
[----:B--2---:R-:W-:Y:S01]  /*0150*/  IMAD.WIDE R2, R3, 0x4, R14 ;  /* 0x0000000403027825 */ /* 0x004fe200078e020e */
[----:B------:R-:W-:Y:S02]  /*0160*/  ISETP.LT.AND P6, PT, R6, 0x300, !P0 ;  /* 0x000003000600780c */ /* 0x000fe400047c1270 */
[----:B------:R-:W-:Y:S02]  /*0170*/  LOP3.LUT R8, R16, 0x20, R19, 0xfe, !PT ;  /* 0x0000002010087812 */ /* 0x000fe400078efe13 */
[----:B------:R-:W-:Y:S01]  /*0180*/  ISETP.LT.AND P5, PT, R7, 0x300, !P0 ;  /* 0x000003000700780c */ /* 0x000fe200047a1270 */
[----:B------:R1:W2:Y:S01]  /*0190*/  @P2 LDG.E.EL R18, desc[UR6][R2.64] ;  /* 0x0000000602122981 */ /* 0x0002a2000c2e1900 */
[----:B------:R-:W-:Y:S02]  /*01a0*/  LOP3.LUT R4, R16, 0x28, R19, 0xfe, !PT ;  /* 0x0000002810047812 */ /* 0x000fe400078efe13 */
[----:B------:R-:W-:-:S02]  /*01b0*/  LOP3.LUT R6, R16, 0x30, R19, 0xfe, !PT ;  /* 0x0000003010067812 */ /* 0x000fc400078efe13 */
[----:B------:R-:W-:Y:S02]  /*01c0*/  LOP3.LUT R7, R16, 0x38, R19, 0xfe, !PT ;  /* 0x0000003810077812 */ /* 0x000fe400078efe13 */
[----:B------:R-:W-:Y:S02]  /*01d0*/  ISETP.LT.AND P4, PT, R8, 0x300, !P0 ;  /* 0x000003000800780c */ /* 0x000fe40004781270 */
[----:B------:R-:W-:Y:S02]  /*01e0*/  ISETP.LT.AND P3, PT, R4, 0x300, !P0 ;  /* 0x000003000400780c */ /* 0x000fe40004761270 */
[----:B------:R-:W-:Y:S02]  /*01f0*/  ISETP.LT.AND P2, PT, R6, 0x300, !P0 ;  /* 0x000003000600780c */ /* 0x000fe40004741270 */
[----:B------:R-:W-:Y:S01]  /*0200*/  ISETP.LT.AND P0, PT, R7, 0x300, !P0 ;  /* 0x000003000700780c */ /* 0x000fe20004701270 */
[C---:B------:R-:W-:Y:S02]  /*0210*/  VIADD R7, R5.reuse, 0x90 ;  /* 0x0000009005077836 */ /* 0x040fe40000000000 */
[----:B------:R-:W-:-:S02]  /*0220*/  VIADD R9, R5, 0xd8 ;  /* 0x000000d805097836 */ /* 0x000fc40000000000 */
[C---:B------:R-:W-:Y:S02]  /*0230*/  VIADD R11, R5.reuse, 0x120 ;  /* 0x00000120050b7836 */ /* 0x040fe40000000000 */
[C---:B------:R-:W-:Y:S02]  /*0240*/  VIADD R13, R5.reuse, 0x168 ;  /* 0x00000168050d7836 */ /* 0x040fe40000000000 */
[C---:B------:R-:W-:Y:S02]  /*0250*/  VIADD R23, R5.reuse, 0x1b0 ;  /* 0x000001b005177836 */ /* 0x040fe40000000000 */
[C---:B------:R-:W-:Y:S02]  /*0260*/  VIADD R25, R5.reuse, 0x1f8 ;  /* 0x000001f805197836 */ /* 0x040fe40000000000 */
[----:B-1----:R-:W-:-:S04]  /*0270*/  IMAD.WIDE R2, R5, 0x4, R14 ;  /* 0x0000000405027825 */ /* 0x002fc800078e020e */
[----:B------:R-:W-:-:S04]  /*0280*/  IMAD.WIDE R4, R7, 0x4, R14 ;  /* 0x0000000407047825 */ /* 0x000fc800078e020e */
[----:B------:R-:W-:-:S04]  /*0290*/  IMAD.WIDE R6, R9, 0x4, R14 ;  /* 0x0000000409067825 */ /* 0x000fc800078e020e */
[----:B------:R-:W-:Y:S01]  /*02a0*/  IMAD.WIDE R8, R11, 0x4, R14 ;  /* 0x000000040b087825 */ /* 0x000fe200078e020e */
[----:B------:R-:W-:-:S03]  /*02b0*/  CS2R R20, SRZ ;  /* 0x0000000000147805 */ /* 0x000fc6000001ff00 */
[----:B------:R-:W-:-:S03]  /*02c0*/  IMAD.WIDE R10, R13, 0x4, R14 ;  /* 0x000000040d0a7825 */ /* 0x000fc600078e020e */
[----:B------:R-:W3:Y:S01]  /*02d0*/  @P5 LDG.E.EL R20, desc[UR6][R6.64] ;  /* 0x0000000606145981 */ /* 0x000ee2000c2e1900 */
[----:B------:R-:W-:-:S03]  /*02e0*/  IMAD.WIDE R12, R23, 0x4, R14 ;  /* 0x00000004170c7825 */ /* 0x000fc600078e020e */
[----:B------:R-:W4:Y:S01]  /*02f0*/  @P4 LDG.E.EL R21, desc[UR6][R8.64] ;  /* 0x0000000608154981 */ /* 0x000f22000c2e1900 */
[----:B------:R-:W-:Y:S01]  /*0300*/  IMAD.WIDE R14, R25, 0x4, R14 ;  /* 0x00000004190e7825 */ /* 0x000fe200078e020e */
[----:B------:R-:W-:-:S03]  /*0310*/  CS2R R24, SRZ ;  /* 0x0000000000187805 */ /* 0x000fc6000001ff00 */
[----:B------:R-:W-:Y:S02]  /*0320*/  IMAD.MOV.U32 R22, RZ, RZ, RZ ;  /* 0x000000ffff167224 */ /* 0x000fe400078e00ff */
[----:B------:R-:W-:Y:S01]  /*0330*/  IMAD.MOV.U32 R23, RZ, RZ, RZ ;  /* 0x000000ffff177224 */ /* 0x000fe200078e00ff */
[----:B------:R-:W5:Y:S01]  /*0340*/  @P2 LDG.E.EL R24, desc[UR6][R12.64] ;  /* 0x000000060c182981 */ /* 0x000f62000c2e1900 */
[----:B------:R-:W-:-:S03]  /*0350*/  IMAD.MOV.U32 R26, RZ, RZ, RZ ;  /* 0x000000ffff1a7224 */ /* 0x000fc600078e00ff */
[----:B------:R1:W5:Y:S04]  /*0360*/  @P6 LDG.E.EL R22, desc[UR6][R4.64] ;  /* 0x0000000604166981 */ /* 0x000368000c2e1900 */
[----:B------:R1:W5:Y:S04]  /*0370*/  @P3 LDG.E.EL R23, desc[UR6][R10.64] ;  /* 0x000000060a173981 */ /* 0x000368000c2e1900 */
[----:B------:R1:W5:Y:S04]  /*0380*/  @P1 LDG.E.EL R26, desc[UR6][R2.64] ;  /* 0x00000006021a1981 */ /* 0x000368000c2e1900 */
[----:B------:R-:W5:Y:S01]  /*0390*/  @P0 LDG.E.EL R25, desc[UR6][R14.64] ;  /* 0x000000060e190981 */ /* 0x000f62000c2e1900 */
[----:B------:R-:W1:Y:S01]  /*03a0*/  S2R R27, SR_TID.X ;  /* 0x00000000001b7919 */ /* 0x000e620000002100 */
[----:B------:R-:W1:Y:S01]  /*03b0*/  S2UR UR5, SR_CgaCtaId ;  /* 0x00000000000579c3 */ /* 0x000e620000008800 */
[----:B------:R-:W-:-:S02]  /*03c0*/  UMOV UR4, 0x400 ;  /* 0x0000040000047882 */ /* 0x000fc40000000000 */
[----:B-1----:R-:W-:Y:S01]  /*03d0*/  UPRMT UR4, UR5, 0x654, UR4 ;  /* 0x0000065405047896 */ /* 0x002fe20008000004 */
[----:B0-----:R-:W-:Y:S01]  /*03e0*/  IMAD.SHL.U32 R4, R27, 0x40, RZ ;  /* 0x000000401b047824 */ /* 0x001fe200078e00ff */
[----:B------:R-:W-:-:S04]  /*03f0*/  SHF.R.U32.HI R5, RZ, 0x4, R27 ;  /* 0x00000004ff057819 */ /* 0x000fc8000001161b */
[----:B------:R-:W-:Y:S02]  /*0400*/  SGXT.U32 R5, R5, 0x3 ;  /* 0x000000030505781a */ /* 0x000fe40000000000 */
[----:B------:R-:W-:-:S04]  /*0410*/  LOP3.LUT R4, R4, 0x3c0, RZ, 0xc0, !PT ;  /* 0x000003c004047812 */ /* 0x000fc800078ec0ff */
[C---:B------:R-:W-:Y:S02]  /*0420*/  LOP3.LUT R5, R4.reuse, R5, RZ, 0xfc, !PT ;  /* 0x0000000504057212 */ /* 0x040fe400078efcff */
[----:B------:R-:W-:-:S05]  /*0430*/  LEA.HI R4, R4, UR4, RZ, 0x1e ;  /* 0x0000000404047c11 */ /* 0x000fca000f8ff0ff */
[----:B------:R-:W-:Y:S01]  /*0440*/  IMAD R11, R5, 0x4, R4 ;  /* 0x00000004050b7824 */ /* 0x000fe200078e0204 */
[C---:B------:R-:W-:Y:S01]  /*0450*/  LOP3.LUT R2, R27.reuse, 0x70, RZ, 0xc0, !PT ;  /* 0x000000701b027812 */ /* 0x040fe200078ec0ff */
[----:B------:R-:W-:-:S04]  /*0460*/  IMAD.SHL.U32 R8, R27, 0x4, RZ ;  /* 0x000000041b087824 */ /* 0x000fc800078e00ff */
[----:B------:R-:W-:Y:S01]  /*0470*/  VIADD R3, R2, UR4 ;  /* 0x0000000402037c36 */ /* 0x000fe20008000000 */
[----:B------:R-:W-:-:S05]  /*0480*/  LOP3.LUT R8, R8, 0x1fc, RZ, 0xc0, !PT ;  /* 0x000001fc08087812 */ /* 0x000fca00078ec0ff */
[----:B------:R-:W-:Y:S02]  /*0490*/  IMAD R4, R8, 0x4, R3 ;  /* 0x0000000408047824 */ /* 0x000fe400078e0203 */
[----:B------:R-:W0:Y:S01]  /*04a0*/  LDC.64 R2, c[0x0][0x218] ;  /* 0x00008600ff027b82 */ /* 0x000e220000000a00 */
[----:B------:R-:W-:-:S05]  /*04b0*/  IMAD.SHL.U32 R9, R0, 0x4, RZ ;  /* 0x0000000400097824 */ /* 0x000fca00078e00ff */
[----:B------:R-:W-:Y:S02]  /*04c0*/  LOP3.LUT R9, R16, 0x3c, R9, 0xf8, !PT ;  /* 0x0000003c10097812 */ /* 0x000fe400078ef809 */
[----:B------:R-:W-:Y:S02]  /*04d0*/  LOP3.LUT R0, R17, R19, RZ, 0xfc, !PT ;  /* 0x0000001311007212 */ /* 0x000fe400078efcff */
[----:B------:R-:W-:Y:S02]  /*04e0*/  SHF.R.U32.HI R10, RZ, 0x2, R9 ;  /* 0x00000002ff0a7819 */ /* 0x000fe40000011609 */
[----:B------:R-:W-:Y:S02]  /*04f0*/  ISETP.GE.AND P0, PT, R9, 0x300, PT ;  /* 0x000003000900780c */ /* 0x000fe40003f06270 */
[----:B------:R-:W-:Y:S01]  /*0500*/  LOP3.LUT R17, R17, 0x8, R19, 0xfe, !PT ;  /* 0x0000000811117812 */ /* 0x000fe200078efe13 */
[----:B------:R-:W-:Y:S01]  /*0510*/  IMAD R9, R10, 0x24, RZ ;  /* 0x000000240a097824 */ /* 0x000fe200078e02ff */
[----:B------:R-:W-:-:S02]  /*0520*/  LOP3.LUT R12, R8, 0x200, RZ, 0xfc, !PT ;  /* 0x00000200080c7812 */ /* 0x000fc400078efcff */
[----:B------:R-:W-:Y:S02]  /*0530*/  ISETP.LT.AND P1, PT, R0, 0x9, !P0 ;  /* 0x000000090000780c */ /* 0x000fe40004721270 */
[----:B------:R-:W-:Y:S02]  /*0540*/  ISETP.LT.AND P0, PT, R17, 0x9, !P0 ;  /* 0x000000091100780c */ /* 0x000fe40004701270 */
[----:B------:R-:W-:-:S04]  /*0550*/  SHF.R.U32.HI R12, RZ, 0x2, R12 ;  /* 0x00000002ff0c7819 */ /* 0x000fc8000001160c */
[----:B------:R-:W-:-:S05]  /*0560*/  LOP3.LUT R12, R12, 0xf0, RZ, 0xc0, !PT ;  /* 0x000000f00c0c7812 */ /* 0x000fca00078ec0ff */
[----:B------:R-:W-:-:S04]  /*0570*/  VIADD R13, R12, UR4 ;  /* 0x000000040c0d7c36 */ /* 0x000fc80008000000 */
[----:B------:R-:W-:Y:S01]  /*0580*/  IMAD R13, R8, 0x4, R13 ;  /* 0x00000004080d7824 */ /* 0x000fe200078e020d */
[----:B--2---:R-:W-:Y:S04]  /*0590*/  STS [R11+0x20], R18 ;  /* 0x000020120b007388 */ /* 0x004fe80000000800 */
[----:B---3--:R-:W-:Y:S04]  /*05a0*/  STS [R11+0x60], R20 ;  /* 0x000060140b007388 */ /* 0x008fe80000000800 */
[----:B----4-:R-:W-:Y:S04]  /*05b0*/  STS [R11+0x80], R21 ;  /* 0x000080150b007388 */ /* 0x010fe80000000800 */
[----:B-----5:R-:W-:Y:S04]  /*05c0*/  STS [R11+0xc0], R24 ;  /* 0x0000c0180b007388 */ /* 0x020fe80000000800 */
[----:B------:R-:W-:Y:S04]  /*05d0*/  STS [R11+0x40], R22 ;  /* 0x000040160b007388 */ /* 0x000fe80000000800 */
[----:B------:R-:W-:Y:S04]  /*05e0*/  STS [R11+0xa0], R23 ;  /* 0x0000a0170b007388 */ /* 0x000fe80000000800 */
[----:B------:R-:W-:Y:S04]  /*05f0*/  STS [R11], R26 ;  /* 0x0000001a0b007388 */ /* 0x000fe80000000800 */
[----:B------:R1:W-:Y:S01]  /*0600*/  STS [R11+0xe0], R25 ;  /* 0x0000e0190b007388 */ /* 0x0003e20000000800 */
[----:B------:R-:W-:Y:S06]  /*0610*/  BAR.SYNC.DEFER_BLOCKING 0x0 ;  /* 0x0000000000007b1d */ /* 0x000fec0000010000 */
[----:B------:R-:W2:Y:S01]  /*0620*/  LDS.128 R4, [R4] ;  /* 0x0000000004047984 */ /* 0x000ea20000000c00 */
[----:B-1----:R-:W-:-:S04]  /*0630*/  IMAD R11, R0, 0x4, R9 ;  /* 0x00000004000b7824 */ /* 0x002fc800078e0209 */
[----:B0-----:R-:W-:-:S05]  /*0640*/  IMAD.WIDE R10, R11, 0x4, R2 ;  /* 0x000000040b0a7825 */ /* 0x001fca00078e0202 */
[----:B--2---:R0:W-:Y:S02]  /*0650*/  @P1 STG.E.128 desc[UR6][R10.64], R4 ;  /* 0x000000040a001986 */ /* 0x0041e4000c101d06 */
[----:B0-----:R-:W-:Y:S05]  /*0660*/  @!P0 EXIT ;  /* 0x000000000000894d */ /* 0x001fea0003800000 */
[----:B------:R-:W0:Y:S01]  /*0670*/  LDS.128 R12, [R13+0x800] ;  /* 0x000800000d0c7984 */ /* 0x000e220000000c00 */
[----:B------:R-:W-:-:S04]  /*0680*/  IMAD R9, R17, 0x4, R9 ;  /* 0x0000000411097824 */ /* 0x000fc800078e0209 */
[----:B------:R-:W-:-:S05]  /*0690*/  IMAD.WIDE R2, R9, 0x4, R2 ;  /* 0x0000000409027825 */ /* 0x000fca00078e0202 */
[----:B0-----:R-:W-:Y:S01]  /*06a0*/  STG.E.128 desc[UR6][R2.64], R12 ;  /* 0x0000000c02007986 */ /* 0x001fe2000c101d06 */
[----:B------:R-:W-:Y:S05]  /*06b0*/  EXIT ;  /* 0x000000000000794d */ /* 0x000fea0003800000 */
.L_x_0:
[----:B------:R-:W-:-:S00]  /*06c0*/  BRA `(.L_x_0) ;  /* 0xfffffffc00fc7947 */ /* 0x000fc0000383ffff */
[----:B------:R-:W-:-:S00]  /*06d0*/  NOP ;  /* 0x0000000000007918 */ /* 0x000fc00000000000 */
        /* <DEDUP_REMOVED lines=10> */
.L_x_1:


//--------------------- .nv.shared.triton_poi_fused_13 --------------------------
	.section	.nv.shared.triton_poi_fused_13,"aw",@nobits
	.sectionflags	@""
	.align	16
	.zero		1024


//--------------------- .nv.constant0.triton_poi_fused_13 --------------------------
	.section	.nv.constant0.triton_poi_fused_13,"a",@progbits
	.sectionflags	@""
	.align	4
.nv.constant0.triton_poi_fused_13:
	.zero		552
